//
// Generated by NVIDIA NVVM Compiler
//
// Compiler Build ID: CL-36424714
// Cuda compilation tools, release 13.0, V13.0.88
// Based on NVVM 20.0.0
//

.version 9.0
.target sm_100
.address_size 64

	// .globl	_Z20CalculatePixelColorsiiP10PixelColor

.visible .entry _Z20CalculatePixelColorsiiP10PixelColor(
	.param .u32 _Z20CalculatePixelColorsiiP10PixelColor_param_0,
	.param .u32 _Z20CalculatePixelColorsiiP10PixelColor_param_1,
	.param .u64 .ptr .align 1 _Z20CalculatePixelColorsiiP10PixelColor_param_2
)
{
	.reg .pred 	%p<9>;
	.reg .b32 	%r<46>;
	.reg .b32 	%f<19>;
	.reg .b64 	%rd<10>;

	ld.param.u32 	%r21, [_Z20CalculatePixelColorsiiP10PixelColor_param_0];
	ld.param.u32 	%r35, [_Z20CalculatePixelColorsiiP10PixelColor_param_1];
	ld.param.u64 	%rd3, [_Z20CalculatePixelColorsiiP10PixelColor_param_2];
	cvta.to.global.u64 	%rd1, %rd3;
	setp.lt.s32 	%p1, %r35, 1;
	@%p1 bra 	$L__BB0_12;
	setp.lt.s32 	%p2, %r21, 1;
	cvt.rn.f32.s32 	%f1, %r21;
	@%p2 bra 	$L__BB0_12;
	and.b32  	%r1, %r21, 3;
	and.b32  	%r2, %r21, 2147483644;
	and.b32  	%r3, %r21, 1;
	add.s64 	%rd2, %rd1, 24;
	cvt.rn.f32.u32 	%f2, %r35;
	mov.b32 	%r45, 0;
$L__BB0_3:
	mov.u32 	%r4, %r35;
	setp.lt.u32 	%p3, %r21, 4;
	add.s32 	%r35, %r4, -1;
	cvt.rn.f32.u32 	%f4, %r35;
	div.rn.f32 	%f3, %f4, %f2;
	mov.b32 	%r43, 0;
	@%p3 bra 	$L__BB0_6;
	mov.b32 	%r37, 0;
$L__BB0_5:
	.pragma "nounroll";
	mul.wide.s32 	%rd4, %r45, 12;
	add.s64 	%rd5, %rd2, %rd4;
	cvt.rn.f32.u32 	%f5, %r37;
	div.rn.f32 	%f6, %f5, %f1;
	st.global.f32 	[%rd5+-24], %f6;
	st.global.f32 	[%rd5+-20], %f3;
	mov.b32 	%r27, 1045220557;
	st.global.u32 	[%rd5+-16], %r27;
	add.s32 	%r28, %r37, 1;
	cvt.rn.f32.u32 	%f7, %r28;
	div.rn.f32 	%f8, %f7, %f1;
	st.global.f32 	[%rd5+-12], %f8;
	st.global.f32 	[%rd5+-8], %f3;
	st.global.u32 	[%rd5+-4], %r27;
	add.s32 	%r29, %r37, 2;
	cvt.rn.f32.u32 	%f9, %r29;
	div.rn.f32 	%f10, %f9, %f1;
	st.global.f32 	[%rd5], %f10;
	st.global.f32 	[%rd5+4], %f3;
	st.global.u32 	[%rd5+8], %r27;
	add.s32 	%r30, %r37, 3;
	cvt.rn.f32.u32 	%f11, %r30;
	div.rn.f32 	%f12, %f11, %f1;
	st.global.f32 	[%rd5+12], %f12;
	st.global.f32 	[%rd5+16], %f3;
	st.global.u32 	[%rd5+20], %r27;
	add.s32 	%r45, %r45, 4;
	add.s32 	%r37, %r37, 4;
	setp.ne.s32 	%p4, %r37, %r2;
	mov.u32 	%r43, %r2;
	@%p4 bra 	$L__BB0_5;
$L__BB0_6:
	setp.eq.s32 	%p5, %r1, 0;
	@%p5 bra 	$L__BB0_11;
	setp.eq.s32 	%p6, %r1, 1;
	@%p6 bra 	$L__BB0_9;
	cvt.rn.f32.u32 	%f13, %r43;
	div.rn.f32 	%f14, %f13, %f1;
	mul.wide.s32 	%rd6, %r45, 12;
	add.s64 	%rd7, %rd1, %rd6;
	st.global.f32 	[%rd7], %f14;
	st.global.f32 	[%rd7+4], %f3;
	mov.b32 	%r32, 1045220557;
	st.global.u32 	[%rd7+8], %r32;
	add.s32 	%r33, %r43, 1;
	cvt.rn.f32.u32 	%f15, %r33;
	div.rn.f32 	%f16, %f15, %f1;
	st.global.f32 	[%rd7+12], %f16;
	st.global.f32 	[%rd7+16], %f3;
	st.global.u32 	[%rd7+20], %r32;
	add.s32 	%r45, %r45, 2;
	add.s32 	%r43, %r43, 2;
$L__BB0_9:
	setp.eq.s32 	%p7, %r3, 0;
	@%p7 bra 	$L__BB0_11;
	cvt.rn.f32.u32 	%f17, %r43;
	div.rn.f32 	%f18, %f17, %f1;
	mul.wide.s32 	%rd8, %r45, 12;
	add.s64 	%rd9, %rd1, %rd8;
	st.global.f32 	[%rd9], %f18;
	st.global.f32 	[%rd9+4], %f3;
	mov.b32 	%r34, 1045220557;
	st.global.u32 	[%rd9+8], %r34;
	add.s32 	%r45, %r45, 1;
$L__BB0_11:
	setp.gt.u32 	%p8, %r4, 1;
	@%p8 bra 	$L__BB0_3;
$L__BB0_12:
	ret;

}


// ===== COMPILED SASS (sm_100) =====

	.target	sm_100

	.elftype	@"ET_EXEC"


//--------------------- .note.nv.tkinfo           --------------------------
	.section	.note.nv.tkinfo,"",@"SHT_NOTE"
	.sectionflags	@"SHF_NOTE_NV_TKINFO"
	.tkinfo
        /*0018*/ 	.word	0x00000002
        /*0030*/ 	.string	""
        /*0030*/ 	.string	"ptxas"
        /*0030*/ 	.string	"Cuda compilation tools, release 13.0, V13.0.88"
        /*0030*/ 	.string	"Build cuda_13.0.r13.0/compiler.36424714_0"
        /*0030*/ 	.string	"-arch sm_100 -m 64 "



//--------------------- .note.nv.cuinfo           --------------------------
	.section	.note.nv.cuinfo,"",@"SHT_NOTE"
	.sectionflags	@"SHF_NOTE_NV_CUINFO"
        /*0018*/ 	.short	0x0002
        /*001a*/ 	.short	0x0064
        /*001c*/ 	.short	0x0082
	.zero		2


//--------------------- .nv.info                  --------------------------
	.section	.nv.info,"",@"SHT_CUDA_INFO"
	.align	4


	//----- nvinfo : EIATTR_REGCOUNT
	.align		4
        /*0000*/ 	.byte	0x04, 0x2f
        /*0002*/ 	.short	(.L_1 - .L_0)
	.align		4
.L_0:
        /*0004*/ 	.word	index@(_Z20CalculatePixelColorsiiP10PixelColor)
        /*0008*/ 	.word	0x00000016


	//----- nvinfo : EIATTR_FRAME_SIZE
	.align		4
.L_1:
        /*000c*/ 	.byte	0x04, 0x11
        /*000e*/ 	.short	(.L_3 - .L_2)
	.align		4
.L_2:
        /*0010*/ 	.word	index@($__internal_0_$__cuda_sm3x_div_rn_noftz_f32_slowpath)
        /*0014*/ 	.word	0x00000000


	//----- nvinfo : EIATTR_FRAME_SIZE
	.align		4
.L_3:
        /*0018*/ 	.byte	0x04, 0x11
        /*001a*/ 	.short	(.L_5 - .L_4)
	.align		4
.L_4:
        /*001c*/ 	.word	index@(_Z20CalculatePixelColorsiiP10PixelColor)
        /*0020*/ 	.word	0x00000000


	//----- nvinfo : EIATTR_MIN_STACK_SIZE
	.align		4
.L_5:
        /*0024*/ 	.byte	0x04, 0x12
        /*0026*/ 	.short	(.L_7 - .L_6)
	.align		4
.L_6:
        /*0028*/ 	.word	index@(_Z20CalculatePixelColorsiiP10PixelColor)
        /*002c*/ 	.word	0x00000000
.L_7:


//--------------------- .nv.compat                --------------------------
	.section	.nv.compat,"",@"SHT_CUDA_COMPAT_INFO"
	.align	4
        /*0000*/ 	.byte	0x02, 0x09, 0x00, 0x00, 0x02, 0x02, 0x01, 0x00, 0x02, 0x05, 0x05, 0x00, 0x03, 0x07, 0x01, 0x01
        /*0010*/ 	.byte	0x02, 0x03, 0x00, 0x00, 0x02, 0x06, 0x01, 0x00, 0x04, 0x0b, 0x08, 0x00, 0x01, 0x00, 0x00, 0x00
        /*0020*/ 	.byte	0x00, 0x00, 0x00, 0x00


//--------------------- .nv.info._Z20CalculatePixelColorsiiP10PixelColor --------------------------
	.section	.nv.info._Z20CalculatePixelColorsiiP10PixelColor,"",@"SHT_CUDA_INFO"
	.sectionflags	@""
	.align	4


	//----- nvinfo : EIATTR_CUDA_API_VERSION
	.align		4
        /*0000*/ 	.byte	0x04, 0x37
        /*0002*/ 	.short	(.L_9 - .L_8)
.L_8:
        /*0004*/ 	.word	0x00000082


	//----- nvinfo : EIATTR_KPARAM_INFO
	.align		4
.L_9:
        /*0008*/ 	.byte	0x04, 0x17
        /*000a*/ 	.short	(.L_11 - .L_10)
.L_10:
        /*000c*/ 	.word	0x00000000
        /*0010*/ 	.short	0x0002
        /*0012*/ 	.short	0x0008
        /*0014*/ 	.byte	0x00, 0xf5, 0x21, 0x00


	//----- nvinfo : EIATTR_KPARAM_INFO
	.align		4
.L_11:
        /*0018*/ 	.byte	0x04, 0x17
        /*001a*/ 	.short	(.L_13 - .L_12)
.L_12:
        /*001c*/ 	.word	0x00000000
        /*0020*/ 	.short	0x0001
        /*0022*/ 	.short	0x0004
        /*0024*/ 	.byte	0x00, 0xf0, 0x11, 0x00


	//----- nvinfo : EIATTR_KPARAM_INFO
	.align		4
.L_13:
        /*0028*/ 	.byte	0x04, 0x17
        /*002a*/ 	.short	(.L_15 - .L_14)
.L_14:
        /*002c*/ 	.word	0x00000000
        /*0030*/ 	.short	0x0000
        /*0032*/ 	.short	0x0000
        /*0034*/ 	.byte	0x00, 0xf0, 0x11, 0x00


	//----- nvinfo : EIATTR_SPARSE_MMA_MASK
	.align		4
.L_15:
        /*0038*/ 	.byte	0x03, 0x50
        /*003a*/ 	.short	0x0000


	//----- nvinfo : EIATTR_MAXREG_COUNT
	.align		4
        /*003c*/ 	.byte	0x03, 0x1b
        /*003e*/ 	.short	0x00ff


	//----- nvinfo : EIATTR_MERCURY_ISA_VERSION
	.align		4
        /*0040*/ 	.byte	0x03, 0x5f
        /*0042*/ 	.short	0x0101


	//----- nvinfo : EIATTR_VRC_CTA_INIT_COUNT
	.align		4
        /*0044*/ 	.byte	0x02, 0x4a
	.zero		1
	.zero		1


	//----- nvinfo : EIATTR_EXIT_INSTR_OFFSETS
	.align		4
        /*0048*/ 	.byte	0x04, 0x1c
        /*004a*/ 	.short	(.L_17 - .L_16)


	//   ....[0]....
.L_16:
        /*004c*/ 	.word	0x00000030


	//   ....[1]....
        /*0050*/ 	.word	0x00000060


	//   ....[2]....
        /*0054*/ 	.word	0x00000ba0


	//----- nvinfo : EIATTR_CRS_STACK_SIZE
	.align		4
.L_17:
        /*0058*/ 	.byte	0x04, 0x1e
        /*005a*/ 	.short	(.L_19 - .L_18)
.L_18:
        /*005c*/ 	.word	0x00000000


	//----- nvinfo : EIATTR_CBANK_PARAM_SIZE
	.align		4
.L_19:
        /*0060*/ 	.byte	0x03, 0x19
        /*0062*/ 	.short	0x0010


	//----- nvinfo : EIATTR_PARAM_CBANK
	.align		4
        /*0064*/ 	.byte	0x04, 0x0a
        /*0066*/ 	.short	(.L_21 - .L_20)
	.align		4
.L_20:
        /*0068*/ 	.word	index@(.nv.constant0._Z20CalculatePixelColorsiiP10PixelColor)
        /*006c*/ 	.short	0x0380
        /*006e*/ 	.short	0x0010


	//----- nvinfo : EIATTR_SW_WAR
	.align		4
.L_21:
        /*0070*/ 	.byte	0x04, 0x36
        /*0072*/ 	.short	(.L_23 - .L_22)
.L_22:
        /*0074*/ 	.word	0x00000008
.L_23:


//--------------------- .nv.callgraph             --------------------------
	.section	.nv.callgraph,"",@"SHT_CUDA_CALLGRAPH"
	.align	4
	.sectionentsize	8
	.align		4
        /*0000*/ 	.word	0x00000000
	.align		4
        /*0004*/ 	.word	0xffffffff
	.align		4
        /*0008*/ 	.word	0x00000000
	.align		4
        /*000c*/ 	.word	0xfffffffe
	.align		4
        /*0010*/ 	.word	0x00000000
	.align		4
        /*0014*/ 	.word	0xfffffffd
	.align		4
        /*0018*/ 	.word	0x00000000
	.align		4
        /*001c*/ 	.word	0xfffffffc


//--------------------- .text._Z20CalculatePixelColorsiiP10PixelColor --------------------------
	.section	.text._Z20CalculatePixelColorsiiP10PixelColor,"ax",@progbits
	.align	128
        .global         _Z20CalculatePixelColorsiiP10PixelColor
        .type           _Z20CalculatePixelColorsiiP10PixelColor,@function
        .size           _Z20CalculatePixelColorsiiP10PixelColor,(.L_x_22 - _Z20CalculatePixelColorsiiP10PixelColor)
        .other          _Z20CalculatePixelColorsiiP10PixelColor,@"STO_CUDA_ENTRY STV_DEFAULT"
_Z20CalculatePixelColorsiiP10PixelColor:
.text._Z20CalculatePixelColorsiiP10PixelColor:
[----:B------:R-:W-:Y:S08]  /*0000*/  LDC R1, c[0x0][0x37c] ;  /* 0x0000df00ff017b82 */ /* 0x000ff00000000800 */
[----:B------:R-:W0:Y:S02]  /*0010*/  LDC R7, c[0x0][0x384] ;  /* 0x0000e100ff077b82 */ /* 0x000e240000000800 */
[----:B0-----:R-:W-:-:S13]  /*0020*/  ISETP.GE.AND P0, PT, R7, 0x1, PT ;  /* 0x000000010700780c */ /* 0x001fda0003f06270 */
[----:B------:R-:W-:Y:S05]  /*0030*/  @!P0 EXIT ;  /* 0x000000000000894d */ /* 0x000fea0003800000 */
[----:B------:R-:W0:Y:S02]  /*0040*/  LDC R9, c[0x0][0x380] ;  /* 0x0000e000ff097b82 */ /* 0x000e240000000800 */
[----:B0-----:R-:W-:-:S13]  /*0050*/  ISETP.GE.AND P0, PT, R9, 0x1, PT ;  /* 0x000000010900780c */ /* 0x001fda0003f06270 */
[----:B------:R-:W-:Y:S05]  /*0060*/  @!P0 EXIT ;  /* 0x000000000000894d */ /* 0x000fea0003800000 */
[----:B------:R-:W0:Y:S01]  /*0070*/  LDCU.64 UR6, c[0x0][0x388] ;  /* 0x00007100ff0677ac */ /* 0x000e220008000a00 */
[C---:B------:R-:W-:Y:S01]  /*0080*/  LOP3.LUT R15, R9.reuse, 0x3, RZ, 0xc0, !PT ;  /* 0x00000003090f7812 */ /* 0x040fe200078ec0ff */
[----:B------:R-:W-:Y:S01]  /*0090*/  IMAD.MOV.U32 R6, RZ, RZ, RZ ;  /* 0x000000ffff067224 */ /* 0x000fe200078e00ff */
[----:B------:R-:W-:Y:S01]  /*00a0*/  LOP3.LUT R2, R9, 0x7ffffffc, RZ, 0xc0, !PT ;  /* 0x7ffffffc09027812 */ /* 0x000fe200078ec0ff */
[----:B------:R-:W1:Y:S01]  /*00b0*/  LDCU UR5, c[0x0][0x384] ;  /* 0x00007080ff0577ac */ /* 0x000e620008000800 */
[----:B------:R-:W-:Y:S02]  /*00c0*/  I2FP.F32.U32 R7, R7 ;  /* 0x0000000700077245 */ /* 0x000fe40000201000 */
[----:B------:R-:W-:Y:S01]  /*00d0*/  I2FP.F32.S32 R9, R9 ;  /* 0x0000000900097245 */ /* 0x000fe20000201400 */
[----:B------:R-:W2:Y:S01]  /*00e0*/  LDCU.64 UR10, c[0x0][0x358] ;  /* 0x00006b00ff0a77ac */ /* 0x000ea20008000a00 */
[----:B0-----:R-:W-:-:S04]  /*00f0*/  UIADD3 UR6, UP0, UPT, UR6, 0x18, URZ ;  /* 0x0000001806067890 */ /* 0x001fc8000ff1e0ff */
[----:B-1----:R-:W-:-:S12]  /*0100*/  UIADD3.X UR7, UPT, UPT, URZ, UR7, URZ, UP0, !UPT ;  /* 0x00000007ff077290 */ /* 0x002fd800087fe4ff */
.L_x_12:
[----:B01-3--:R-:W0:Y:S01]  /*0110*/  MUFU.RCP R4, R7 ;  /* 0x0000000700047308 */ /* 0x00be220000001000 */
[----:B------:R-:W-:Y:S01]  /*0120*/  UMOV UR8, UR5 ;  /* 0x0000000500087c82 */ /* 0x000fe20008000000 */
[----:B------:R-:W-:Y:S01]  /*0130*/  UIADD3 UR5, UPT, UPT, UR5, -0x1, URZ ;  /* 0xffffffff05057890 */ /* 0x000fe2000fffe0ff */
[----:B------:R-:W1:Y:S05]  /*0140*/  LDCU UR4, c[0x0][0x380] ;  /* 0x00007000ff0477ac */ /* 0x000e6a0008000800 */
[----:B------:R-:W-:-:S04]  /*0150*/  I2FP.F32.U32 R0, UR5 ;  /* 0x0000000500007c45 */ /* 0x000fc80008201000 */
[----:B------:R-:W3:Y:S01]  /*0160*/  FCHK P0, R0, R7 ;  /* 0x0000000700007302 */ /* 0x000ee20000000000 */
[----:B0-----:R-:W-:-:S04]  /*0170*/  FFMA R3, -R7, R4, 1 ;  /* 0x3f80000007037423 */ /* 0x001fc80000000104 */
[----:B------:R-:W-:Y:S01]  /*0180*/  FFMA R3, R4, R3, R4 ;  /* 0x0000000304037223 */ /* 0x000fe20000000004 */
[----:B-1----:R-:W-:-:S03]  /*0190*/  UISETP.GE.U32.AND UP0, UPT, UR4, 0x4, UPT ;  /* 0x000000040400788c */ /* 0x002fc6000bf06070 */
[----:B------:R-:W-:-:S04]  /*01a0*/  FFMA R4, R0, R3, RZ ;  /* 0x0000000300047223 */ /* 0x000fc800000000ff */
[----:B------:R-:W-:-:S04]  /*01b0*/  FFMA R11, -R7, R4, R0 ;  /* 0x00000004070b7223 */ /* 0x000fc80000000100 */
[----:B------:R-:W-:Y:S01]  /*01c0*/  FFMA R11, R3, R11, R4 ;  /* 0x0000000b030b7223 */ /* 0x000fe20000000004 */
[----:B---3--:R-:W-:Y:S06]  /*01d0*/  @!P0 BRA `(.L_x_0) ;  /* 0x0000000000108947 */ /* 0x008fec0003800000 */
[----:B------:R-:W-:Y:S01]  /*01e0*/  IMAD.MOV.U32 R3, RZ, RZ, R7 ;  /* 0x000000ffff037224 */ /* 0x000fe200078e0007 */
[----:B------:R-:W-:-:S07]  /*01f0*/  MOV R10, 0x210 ;  /* 0x00000210000a7802 */ /* 0x000fce0000000f00 */
[----:B--2---:R-:W-:Y:S05]  /*0200*/  CALL.REL.NOINC `($__internal_0_$__cuda_sm3x_div_rn_noftz_f32_slowpath) ;  /* 0x0000000800687944 */ /* 0x004fea0003c00000 */
[----:B------:R-:W-:-:S07]  /*0210*/  MOV R11, R3 ;  /* 0x00000003000b7202 */ /* 0x000fce0000000f00 */
.L_x_0:
[----:B------:R-:W-:Y:S01]  /*0220*/  IMAD.MOV.U32 R8, RZ, RZ, RZ ;  /* 0x000000ffff087224 */ /* 0x000fe200078e00ff */
[----:B------:R-:W-:Y:S06]  /*0230*/  BRA.U !UP0, `(.L_x_1) ;  /* 0x0000000508447547 */ /* 0x000fec000b800000 */
[----:B------:R-:W-:-:S05]  /*0240*/  UMOV UR4, URZ ;  /* 0x000000ff00047c82 */ /* 0x000fca0008000000 */
.L_x_6:
[----:B0-----:R-:W0:Y:S01]  /*0250*/  MUFU.RCP R4, R9 ;  /* 0x0000000900047308 */ /* 0x001e220000001000 */
[----:B------:R-:W-:Y:S02]  /*0260*/  I2FP.F32.U32 R0, UR4 ;  /* 0x0000000400007c45 */ /* 0x000fe40008201000 */
[----:B------:R-:W-:-:S05]  /*0270*/  MOV R5, UR7 ;  /* 0x0000000700057c02 */ /* 0x000fca0008000f00 */
[----:B------:R-:W1:Y:S01]  /*0280*/  FCHK P0, R0, R9 ;  /* 0x0000000900007302 */ /* 0x000e620000000000 */
[----:B0-----:R-:W-:-:S04]  /*0290*/  FFMA R3, R4, -R9, 1 ;  /* 0x3f80000004037423 */ /* 0x001fc80000000809 */
[----:B------:R-:W-:Y:S01]  /*02a0*/  FFMA R3, R4, R3, R4 ;  /* 0x0000000304037223 */ /* 0x000fe20000000004 */
[----:B------:R-:W-:-:S03]  /*02b0*/  IMAD.U32 R4, RZ, RZ, UR6 ;  /* 0x00000006ff047e24 */ /* 0x000fc6000f8e00ff */
[----:B------:R-:W-:Y:S01]  /*02c0*/  FFMA R8, R0, R3, RZ ;  /* 0x0000000300087223 */ /* 0x000fe200000000ff */
[----:B------:R-:W-:-:S04]  /*02d0*/  IMAD.WIDE R4, R6, 0xc, R4 ;  /* 0x0000000c06047825 */ /* 0x000fc800078e0204 */
[----:B------:R-:W-:-:S04]  /*02e0*/  FFMA R10, R8, -R9, R0 ;  /* 0x80000009080a7223 */ /* 0x000fc80000000000 */
[----:B------:R-:W-:Y:S01]  /*02f0*/  FFMA R3, R3, R10, R8 ;  /* 0x0000000a03037223 */ /* 0x000fe20000000008 */
[----:B-1----:R-:W-:Y:S06]  /*0300*/  @!P0 BRA `(.L_x_2) ;  /* 0x00000000000c8947 */ /* 0x002fec0003800000 */
[----:B------:R-:W-:Y:S01]  /*0310*/  IMAD.MOV.U32 R3, RZ, RZ, R9 ;  /* 0x000000ffff037224 */ /* 0x000fe200078e0009 */
[----:B------:R-:W-:-:S07]  /*0320*/  MOV R10, 0x340 ;  /* 0x00000340000a7802 */ /* 0x000fce0000000f00 */
[----:B--2---:R-:W-:Y:S05]  /*0330*/  CALL.REL.NOINC `($__internal_0_$__cuda_sm3x_div_rn_noftz_f32_slowpath) ;  /* 0x00000008001c7944 */ /* 0x004fea0003c00000 */
.L_x_2:
[----:B------:R-:W0:Y:S01]  /*0340*/  MUFU.RCP R0, R9 ;  /* 0x0000000900007308 */ /* 0x000e220000001000 */
[----:B------:R-:W-:Y:S01]  /*0350*/  UIADD3 UR9, UPT, UPT, UR4, 0x1, URZ ;  /* 0x0000000104097890 */ /* 0x000fe2000fffe0ff */
[----:B------:R-:W-:Y:S01]  /*0360*/  IMAD.MOV.U32 R17, RZ, RZ, 0x3e4ccccd ;  /* 0x3e4ccccdff117424 */ /* 0x000fe200078e00ff */
[----:B--2---:R1:W-:Y:S04]  /*0370*/  STG.E desc[UR10][R4.64+-0x18], R3 ;  /* 0xffffe80304007986 */ /* 0x0043e8000c10190a */
[----:B------:R-:W-:Y:S01]  /*0380*/  I2FP.F32.U32 R19, UR9 ;  /* 0x0000000900137c45 */ /* 0x000fe20008201000 */
[----:B------:R1:W-:Y:S03]  /*0390*/  STG.E desc[UR10][R4.64+-0x10], R17 ;  /* 0xfffff01104007986 */ /* 0x0003e6000c10190a */
[----:B------:R-:W2:Y:S01]  /*03a0*/  FCHK P0, R19, R9 ;  /* 0x0000000913007302 */ /* 0x000ea20000000000 */
[----:B------:R1:W-:Y:S01]  /*03b0*/  STG.E desc[UR10][R4.64+-0x14], R11 ;  /* 0xffffec0b04007986 */ /* 0x0003e2000c10190a */
[----:B0-----:R-:W-:-:S04]  /*03c0*/  FFMA R13, R0, -R9, 1 ;  /* 0x3f800000000d7423 */ /* 0x001fc80000000809 */
[----:B------:R-:W-:-:S04]  /*03d0*/  FFMA R0, R0, R13, R0 ;  /* 0x0000000d00007223 */ /* 0x000fc80000000000 */
[----:B------:R-:W-:-:S04]  /*03e0*/  FFMA R8, R0, R19, RZ ;  /* 0x0000001300087223 */ /* 0x000fc800000000ff */
[----:B------:R-:W-:-:S04]  /*03f0*/  FFMA R13, R8, -R9, R19 ;  /* 0x80000009080d7223 */ /* 0x000fc80000000013 */
[----:B------:R-:W-:Y:S01]  /*0400*/  FFMA R13, R0, R13, R8 ;  /* 0x0000000d000d7223 */ /* 0x000fe20000000008 */
[----:B-12---:R-:W-:Y:S06]  /*0410*/  @!P0 BRA `(.L_x_3) ;  /* 0x0000000000148947 */ /* 0x006fec0003800000 */
[----:B------:R-:W-:Y:S01]  /*0420*/  MOV R0, R19 ;  /* 0x0000001300007202 */ /* 0x000fe20000000f00 */
[----:B------:R-:W-:Y:S01]  /*0430*/  IMAD.MOV.U32 R3, RZ, RZ, R9 ;  /* 0x000000ffff037224 */ /* 0x000fe200078e0009 */
[----:B------:R-:W-:-:S07]  /*0440*/  MOV R10, 0x460 ;  /* 0x00000460000a7802 */ /* 0x000fce0000000f00 */
[----:B------:R-:W-:Y:S05]  /*0450*/  CALL.REL.NOINC `($__internal_0_$__cuda_sm3x_div_rn_noftz_f32_slowpath) ;  /* 0x0000000400d47944 */ /* 0x000fea0003c00000 */
[----:B------:R-:W-:-:S07]  /*0460*/  IMAD.MOV.U32 R13, RZ, RZ, R3 ;  /* 0x000000ffff0d7224 */ /* 0x000fce00078e0003 */
.L_x_3:
[----:B------:R-:W0:Y:S01]  /*0470*/  MUFU.RCP R0, R9 ;  /* 0x0000000900007308 */ /* 0x000e220000001000 */
[----:B------:R-:W-:Y:S01]  /*0480*/  HFMA2 R17, -RZ, RZ, 1.57421875, -19.203125 ;  /* 0x3e4ccccdff117431 */ /* 0x000fe200000001ff */
[----:B------:R-:W-:Y:S01]  /*0490*/  UIADD3 UR9, UPT, UPT, UR4, 0x2, URZ ;  /* 0x0000000204097890 */ /* 0x000fe2000fffe0ff */
[----:B------:R1:W-:Y:S04]  /*04a0*/  STG.E desc[UR10][R4.64+-0xc], R13 ;  /* 0xfffff40d04007986 */ /* 0x0003e8000c10190a */
[----:B------:R1:W-:Y:S01]  /*04b0*/  STG.E desc[UR10][R4.64+-0x8], R11 ;  /* 0xfffff80b04007986 */ /* 0x0003e2000c10190a */
[----:B------:R-:W-:-:S03]  /*04c0*/  I2FP.F32.U32 R10, UR9 ;  /* 0x00000009000a7c45 */ /* 0x000fc60008201000 */
[----:B------:R1:W-:Y:S01]  /*04d0*/  STG.E desc[UR10][R4.64+-0x4], R17 ;  /* 0xfffffc1104007986 */ /* 0x0003e2000c10190a */
[----:B------:R-:W2:Y:S01]  /*04e0*/  FCHK P0, R10, R9 ;  /* 0x000000090a007302 */ /* 0x000ea20000000000 */
[----:B0-----:R-:W-:-:S04]  /*04f0*/  FFMA R3, R0, -R9, 1 ;  /* 0x3f80000000037423 */ /* 0x001fc80000000809 */
[----:B------:R-:W-:-:S04]  /*0500*/  FFMA R0, R0, R3, R0 ;  /* 0x0000000300007223 */ /* 0x000fc80000000000 */
[----:B------:R-:W-:-:S04]  /*0510*/  FFMA R3, R0, R10, RZ ;  /* 0x0000000a00037223 */ /* 0x000fc800000000ff */
[----:B------:R-:W-:-:S04]  /*0520*/  FFMA R8, R3, -R9, R10 ;  /* 0x8000000903087223 */ /* 0x000fc8000000000a */
[----:B------:R-:W-:Y:S01]  /*0530*/  FFMA R3, R0, R8, R3 ;  /* 0x0000000800037223 */ /* 0x000fe20000000003 */
[----:B-12---:R-:W-:Y:S06]  /*0540*/  @!P0 BRA `(.L_x_4) ;  /* 0x0000000000108947 */ /* 0x006fec0003800000 */
[----:B------:R-:W-:Y:S01]  /*0550*/  IMAD.MOV.U32 R0, RZ, RZ, R10 ;  /* 0x000000ffff007224 */ /* 0x000fe200078e000a */
[----:B------:R-:W-:Y:S01]  /*0560*/  MOV R10, 0x590 ;  /* 0x00000590000a7802 */ /* 0x000fe20000000f00 */
[----:B------:R-:W-:-:S07]  /*0570*/  IMAD.MOV.U32 R3, RZ, RZ, R9 ;  /* 0x000000ffff037224 */ /* 0x000fce00078e0009 */
[----:B------:R-:W-:Y:S05]  /*0580*/  CALL.REL.NOINC `($__internal_0_$__cuda_sm3x_div_rn_noftz_f32_slowpath) ;  /* 0x0000000400887944 */ /* 0x000fea0003c00000 */
.L_x_4:
[----:B------:R-:W0:Y:S01]  /*0590*/  MUFU.RCP R0, R9 ;  /* 0x0000000900007308 */ /* 0x000e220000001000 */
[----:B------:R-:W-:Y:S01]  /*05a0*/  UIADD3 UR9, UPT, UPT, UR4, 0x3, URZ ;  /* 0x0000000304097890 */ /* 0x000fe2000fffe0ff */
[----:B------:R-:W-:Y:S01]  /*05b0*/  MOV R19, 0x3e4ccccd ;  /* 0x3e4ccccd00137802 */ /* 0x000fe20000000f00 */
[----:B------:R1:W-:Y:S04]  /*05c0*/  STG.E desc[UR10][R4.64], R3 ;  /* 0x0000000304007986 */ /* 0x0003e8000c10190a */
        /* <DEDUP_REMOVED lines=14> */
[----:B------:R-:W-:-:S07]  /*06b0*/  MOV R13, R3 ;  /* 0x00000003000d7202 */ /* 0x000fce0000000f00 */
.L_x_5:
[----:B------:R-:W-:Y:S01]  /*06c0*/  IMAD.MOV.U32 R3, RZ, RZ, 0x3e4ccccd ;  /* 0x3e4ccccdff037424 */ /* 0x000fe200078e00ff */
[----:B------:R-:W-:Y:S01]  /*06d0*/  UIADD3 UR4, UPT, UPT, UR4, 0x4, URZ ;  /* 0x0000000404047890 */ /* 0x000fe2000fffe0ff */
[----:B------:R0:W-:Y:S01]  /*06e0*/  STG.E desc[UR10][R4.64+0xc], R13 ;  /* 0x00000c0d04007986 */ /* 0x0001e2000c10190a */
[----:B------:R-:W-:-:S03]  /*06f0*/  VIADD R6, R6, 0x4 ;  /* 0x0000000406067836 */ /* 0x000fc60000000000 */
[----:B------:R0:W-:Y:S01]  /*0700*/  STG.E desc[UR10][R4.64+0x10], R11 ;  /* 0x0000100b04007986 */ /* 0x0001e2000c10190a */
[----:B------:R-:W-:-:S03]  /*0710*/  ISETP.NE.AND P0, PT, R2, UR4, PT ;  /* 0x0000000402007c0c */ /* 0x000fc6000bf05270 */
[----:B------:R0:W-:Y:S10]  /*0720*/  STG.E desc[UR10][R4.64+0x14], R3 ;  /* 0x0000140304007986 */ /* 0x0001f4000c10190a */
[----:B------:R-:W-:Y:S05]  /*0730*/  @P0 BRA `(.L_x_6) ;  /* 0xfffffff800c40947 */ /* 0x000fea000383ffff */
[----:B------:R-:W-:-:S07]  /*0740*/  MOV R8, R2 ;  /* 0x0000000200087202 */ /* 0x000fce0000000f00 */
.L_x_1:
[----:B------:R-:W-:-:S13]  /*0750*/  ISETP.NE.AND P0, PT, R15, RZ, PT ;  /* 0x000000ff0f00720c */ /* 0x000fda0003f05270 */
[----:B------:R-:W-:Y:S05]  /*0760*/  @!P0 BRA `(.L_x_7) ;  /* 0x0000000400048947 */ /* 0x000fea0003800000 */
[----:B------:R-:W-:-:S13]  /*0770*/  ISETP.NE.AND P0, PT, R15, 0x1, PT ;  /* 0x000000010f00780c */ /* 0x000fda0003f05270 */
[----:B------:R-:W-:Y:S05]  /*0780*/  @!P0 BRA `(.L_x_8) ;  /* 0x0000000000a08947 */ /* 0x000fea0003800000 */
[----:B------:R-:W0:Y:S01]  /*0790*/  MUFU.RCP R0, R9 ;  /* 0x0000000900007308 */ /* 0x000e220000001000 */
[----:B------:R-:W-:-:S07]  /*07a0*/  I2FP.F32.U32 R10, R8 ;  /* 0x00000008000a7245 */ /* 0x000fce0000201000 */
[----:B------:R-:W1:Y:S01]  /*07b0*/  FCHK P0, R10, R9 ;  /* 0x000000090a007302 */ /* 0x000e620000000000 */
[----:B0-----:R-:W-:-:S04]  /*07c0*/  FFMA R3, R0, -R9, 1 ;  /* 0x3f80000000037423 */ /* 0x001fc80000000809 */
[----:B------:R-:W-:-:S04]  /*07d0*/  FFMA R0, R0, R3, R0 ;  /* 0x0000000300007223 */ /* 0x000fc80000000000 */
[----:B------:R-:W-:-:S04]  /*07e0*/  FFMA R3, R0, R10, RZ ;  /* 0x0000000a00037223 */ /* 0x000fc800000000ff */
[----:B------:R-:W-:-:S04]  /*07f0*/  FFMA R4, R3, -R9, R10 ;  /* 0x8000000903047223 */ /* 0x000fc8000000000a */
[----:B------:R-:W-:Y:S01]  /*0800*/  FFMA R3, R0, R4, R3 ;  /* 0x0000000400037223 */ /* 0x000fe20000000003 */
[----:B-1----:R-:W-:Y:S06]  /*0810*/  @!P0 BRA `(.L_x_9) ;  /* 0x0000000000108947 */ /* 0x002fec0003800000 */
[----:B------:R-:W-:Y:S01]  /*0820*/  IMAD.MOV.U32 R0, RZ, RZ, R10 ;  /* 0x000000ffff007224 */ /* 0x000fe200078e000a */
[----:B------:R-:W-:Y:S01]  /*0830*/  MOV R10, 0x860 ;  /* 0x00000860000a7802 */ /* 0x000fe20000000f00 */
[----:B------:R-:W-:-:S07]  /*0840*/  IMAD.MOV.U32 R3, RZ, RZ, R9 ;  /* 0x000000ffff037224 */ /* 0x000fce00078e0009 */
[----:B--2---:R-:W-:Y:S05]  /*0850*/  CALL.REL.NOINC `($__internal_0_$__cuda_sm3x_div_rn_noftz_f32_slowpath) ;  /* 0x0000000000d47944 */ /* 0x004fea0003c00000 */
.L_x_9:
[----:B------:R-:W0:Y:S01]  /*0860*/  LDC.64 R4, c[0x0][0x388] ;  /* 0x0000e200ff047b82 */ /* 0x000e220000000a00 */
[----:B------:R-:W1:Y:S01]  /*0870*/  MUFU.RCP R10, R9 ;  /* 0x00000009000a7308 */ /* 0x000e620000001000 */
[----:B------:R-:W-:Y:S02]  /*0880*/  HFMA2 R19, -RZ, RZ, 1.57421875, -19.203125 ;  /* 0x3e4ccccdff137431 */ /* 0x000fe400000001ff */
[----:B------:R-:W-:-:S05]  /*0890*/  VIADD R0, R8, 0x1 ;  /* 0x0000000108007836 */ /* 0x000fca0000000000 */
[----:B------:R-:W-:-:S04]  /*08a0*/  I2FP.F32.U32 R17, R0 ;  /* 0x0000000000117245 */ /* 0x000fc80000201000 */
[----:B------:R-:W3:Y:S01]  /*08b0*/  FCHK P0, R17, R9 ;  /* 0x0000000911007302 */ /* 0x000ee20000000000 */
[----:B-1----:R-:W-:-:S04]  /*08c0*/  FFMA R13, R10, -R9, 1 ;  /* 0x3f8000000a0d7423 */ /* 0x002fc80000000809 */
[----:B------:R-:W-:Y:S01]  /*08d0*/  FFMA R0, R10, R13, R10 ;  /* 0x0000000d0a007223 */ /* 0x000fe2000000000a */
[----:B0-----:R-:W-:-:S04]  /*08e0*/  IMAD.WIDE R4, R6, 0xc, R4 ;  /* 0x0000000c06047825 */ /* 0x001fc800078e0204 */
[----:B------:R-:W-:Y:S01]  /*08f0*/  FFMA R10, R0, R17, RZ ;  /* 0x00000011000a7223 */ /* 0x000fe200000000ff */
[----:B--2---:R0:W-:Y:S03]  /*0900*/  STG.E desc[UR10][R4.64], R3 ;  /* 0x0000000304007986 */ /* 0x0041e6000c10190a */
[----:B------:R-:W-:Y:S01]  /*0910*/  FFMA R13, R10, -R9, R17 ;  /* 0x800000090a0d7223 */ /* 0x000fe20000000011 */
[----:B------:R0:W-:Y:S03]  /*0920*/  STG.E desc[UR10][R4.64+0x8], R19 ;  /* 0x0000081304007986 */ /* 0x0001e6000c10190a */
[----:B------:R-:W-:Y:S01]  /*0930*/  FFMA R13, R0, R13, R10 ;  /* 0x0000000d000d7223 */ /* 0x000fe2000000000a */
[----:B------:R0:W-:Y:S01]  /*0940*/  STG.E desc[UR10][R4.64+0x4], R11 ;  /* 0x0000040b04007986 */ /* 0x0001e2000c10190a */
[----:B---3--:R-:W-:Y:S05]  /*0950*/  @!P0 BRA `(.L_x_10) ;  /* 0x0000000000148947 */ /* 0x008fea0003800000 */
[----:B------:R-:W-:Y:S01]  /*0960*/  IMAD.MOV.U32 R0, RZ, RZ, R17 ;  /* 0x000000ffff007224 */ /* 0x000fe200078e0011 */
[----:B0-----:R-:W-:Y:S02]  /*0970*/  MOV R3, R9 ;  /* 0x0000000900037202 */ /* 0x001fe40000000f00 */
[----:B------:R-:W-:-:S07]  /*0980*/  MOV R10, 0x9a0 ;  /* 0x000009a0000a7802 */ /* 0x000fce0000000f00 */
[----:B------:R-:W-:Y:S05]  /*0990*/  CALL.REL.NOINC `($__internal_0_$__cuda_sm3x_div_rn_noftz_f32_slowpath) ;  /* 0x0000000000847944 */ /* 0x000fea0003c00000 */
[----:B------:R-:W-:-:S07]  /*09a0*/  IMAD.MOV.U32 R13, RZ, RZ, R3 ;  /* 0x000000ffff0d7224 */ /* 0x000fce00078e0003 */
.L_x_10:
[----:B0-----:R-:W-:Y:S01]  /*09b0*/  IMAD.MOV.U32 R3, RZ, RZ, 0x3e4ccccd ;  /* 0x3e4ccccdff037424 */ /* 0x001fe200078e00ff */
[----:B------:R1:W-:Y:S01]  /*09c0*/  STG.E desc[UR10][R4.64+0xc], R13 ;  /* 0x00000c0d04007986 */ /* 0x0003e2000c10190a */
[----:B------:R-:W-:Y:S01]  /*09d0*/  IADD3 R6, PT, PT, R6, 0x2, RZ ;  /* 0x0000000206067810 */ /* 0x000fe20007ffe0ff */
[----:B------:R-:W-:Y:S02]  /*09e0*/  VIADD R8, R8, 0x2 ;  /* 0x0000000208087836 */ /* 0x000fe40000000000 */
[----:B------:R1:W-:Y:S04]  /*09f0*/  STG.E desc[UR10][R4.64+0x10], R11 ;  /* 0x0000100b04007986 */ /* 0x0003e8000c10190a */
[----:B------:R1:W-:Y:S02]  /*0a00*/  STG.E desc[UR10][R4.64+0x14], R3 ;  /* 0x0000140304007986 */ /* 0x0003e4000c10190a */
.L_x_8:
[----:B------:R-:W3:Y:S02]  /*0a10*/  LDCU UR4, c[0x0][0x380] ;  /* 0x00007000ff0477ac */ /* 0x000ee40008000800 */
[----:B---3--:R-:W-:-:S09]  /*0a20*/  ULOP3.LUT UP0, URZ, UR4, 0x1, URZ, 0xc0, !UPT ;  /* 0x0000000104ff7892 */ /* 0x008fd2000f80c0ff */
[----:B------:R-:W-:Y:S05]  /*0a30*/  BRA.U !UP0, `(.L_x_7) ;  /* 0x0000000108507547 */ /* 0x000fea000b800000 */
[----:B------:R-:W0:Y:S01]  /*0a40*/  MUFU.RCP R0, R9 ;  /* 0x0000000900007308 */ /* 0x000e220000001000 */
[----:B------:R-:W-:-:S07]  /*0a50*/  I2FP.F32.U32 R8, R8 ;  /* 0x0000000800087245 */ /* 0x000fce0000201000 */
[----:B------:R-:W3:Y:S01]  /*0a60*/  FCHK P0, R8, R9 ;  /* 0x0000000908007302 */ /* 0x000ee20000000000 */
[----:B01----:R-:W-:-:S04]  /*0a70*/  FFMA R3, R0, -R9, 1 ;  /* 0x3f80000000037423 */ /* 0x003fc80000000809 */
[----:B------:R-:W-:-:S04]  /*0a80*/  FFMA R0, R0, R3, R0 ;  /* 0x0000000300007223 */ /* 0x000fc80000000000 */
[----:B------:R-:W-:-:S04]  /*0a90*/  FFMA R3, R0, R8, RZ ;  /* 0x0000000800037223 */ /* 0x000fc800000000ff */
[----:B------:R-:W-:-:S04]  /*0aa0*/  FFMA R4, R3, -R9, R8 ;  /* 0x8000000903047223 */ /* 0x000fc80000000008 */
[----:B------:R-:W-:Y:S01]  /*0ab0*/  FFMA R3, R0, R4, R3 ;  /* 0x0000000400037223 */ /* 0x000fe20000000003 */
[----:B---3--:R-:W-:Y:S06]  /*0ac0*/  @!P0 BRA `(.L_x_11) ;  /* 0x0000000000108947 */ /* 0x008fec0003800000 */
[----:B------:R-:W-:Y:S01]  /*0ad0*/  IMAD.MOV.U32 R0, RZ, RZ, R8 ;  /* 0x000000ffff007224 */ /* 0x000fe200078e0008 */
[----:B------:R-:W-:Y:S02]  /*0ae0*/  MOV R3, R9 ;  /* 0x0000000900037202 */ /* 0x000fe40000000f00 */
[----:B------:R-:W-:-:S07]  /*0af0*/  MOV R10, 0xb10 ;  /* 0x00000b10000a7802 */ /* 0x000fce0000000f00 */
[----:B--2---:R-:W-:Y:S05]  /*0b00*/  CALL.REL.NOINC `($__internal_0_$__cuda_sm3x_div_rn_noftz_f32_slowpath) ;  /* 0x0000000000287944 */ /* 0x004fea0003c00000 */
.L_x_11:
[----:B------:R-:W0:Y:S01]  /*0b10*/  LDC.64 R4, c[0x0][0x388] ;  /* 0x0000e200ff047b82 */ /* 0x000e220000000a00 */
[----:B------:R-:W-:Y:S02]  /*0b20*/  IMAD.MOV.U32 R13, RZ, RZ, 0x3e4ccccd ;  /* 0x3e4ccccdff0d7424 */ /* 0x000fe400078e00ff */
[----:B0-----:R-:W-:-:S04]  /*0b30*/  IMAD.WIDE R4, R6, 0xc, R4 ;  /* 0x0000000c06047825 */ /* 0x001fc800078e0204 */
[----:B------:R-:W-:Y:S01]  /*0b40*/  VIADD R6, R6, 0x1 ;  /* 0x0000000106067836 */ /* 0x000fe20000000000 */
[----:B--2---:R3:W-:Y:S04]  /*0b50*/  STG.E desc[UR10][R4.64], R3 ;  /* 0x0000000304007986 */ /* 0x0047e8000c10190a */
[----:B------:R3:W-:Y:S04]  /*0b60*/  STG.E desc[UR10][R4.64+0x4], R11 ;  /* 0x0000040b04007986 */ /* 0x0007e8000c10190a */
[----:B------:R3:W-:Y:S02]  /*0b70*/  STG.E desc[UR10][R4.64+0x8], R13 ;  /* 0x0000080d04007986 */ /* 0x0007e4000c10190a */
.L_x_7:
[----:B------:R-:W-:-:S09]  /*0b80*/  UISETP.GT.U32.AND UP0, UPT, UR8, 0x1, UPT ;  /* 0x000000010800788c */ /* 0x000fd2000bf04070 */
[----:B------:R-:W-:Y:S05]  /*0b90*/  BRA.U UP0, `(.L_x_12) ;  /* 0xfffffff5005c7547 */ /* 0x000fea000b83ffff */
[----:B--2---:R-:W-:Y:S05]  /*0ba0*/  EXIT ;  /* 0x000000000000794d */ /* 0x004fea0003800000 */
        .weak           $__internal_0_$__cuda_sm3x_div_rn_noftz_f32_slowpath
        .type           $__internal_0_$__cuda_sm3x_div_rn_noftz_f32_slowpath,@function
        .size           $__internal_0_$__cuda_sm3x_div_rn_noftz_f32_slowpath,(.L_x_22 - $__internal_0_$__cuda_sm3x_div_rn_noftz_f32_slowpath)
$__internal_0_$__cuda_sm3x_div_rn_noftz_f32_slowpath:
[----:B------:R-:W-:Y:S02]  /*0bb0*/  SHF.R.U32.HI R12, RZ, 0x17, R3 ;  /* 0x00000017ff0c7819 */ /* 0x000fe40000011603 */
[----:B------:R-:W-:Y:S02]  /*0bc0*/  SHF.R.U32.HI R13, RZ, 0x17, R0 ;  /* 0x00000017ff0d7819 */ /* 0x000fe40000011600 */
[----:B------:R-:W-:Y:S02]  /*0bd0*/  LOP3.LUT R12, R12, 0xff, RZ, 0xc0, !PT ;  /* 0x000000ff0c0c7812 */ /* 0x000fe400078ec0ff */
[----:B------:R-:W-:Y:S02]  /*0be0*/  LOP3.LUT R17, R13, 0xff, RZ, 0xc0, !PT ;  /* 0x000000ff0d117812 */ /* 0x000fe400078ec0ff */
[----:B------:R-:W-:-:S03]  /*0bf0*/  IADD3 R16, PT, PT, R12, -0x1, RZ ;  /* 0xffffffff0c107810 */ /* 0x000fc60007ffe0ff */
[----:B------:R-:W-:Y:S01]  /*0c00*/  VIADD R14, R17, 0xffffffff ;  /* 0xffffffff110e7836 */ /* 0x000fe20000000000 */
[----:B------:R-:W-:-:S04]  /*0c10*/  ISETP.GT.U32.AND P0, PT, R16, 0xfd, PT ;  /* 0x000000fd1000780c */ /* 0x000fc80003f04070 */
[----:B------:R-:W-:-:S13]  /*0c20*/  ISETP.GT.U32.OR P0, PT, R14, 0xfd, P0 ;  /* 0x000000fd0e00780c */ /* 0x000fda0000704470 */
[----:B------:R-:W-:Y:S01]  /*0c30*/  @!P0 IMAD.MOV.U32 R13, RZ, RZ, RZ ;  /* 0x000000ffff0d8224 */ /* 0x000fe200078e00ff */
[----:B------:R-:W-:Y:S06]  /*0c40*/  @!P0 BRA `(.L_x_13) ;  /* 0x00000000005c8947 */ /* 0x000fec0003800000 */
[----:B------:R-:W-:Y:S02]  /*0c50*/  FSETP.GTU.FTZ.AND P0, PT, |R0|, +INF , PT ;  /* 0x7f8000000000780b */ /* 0x000fe40003f1c200 */
[----:B------:R-:W-:-:S04]  /*0c60*/  FSETP.GTU.FTZ.AND P1, PT, |R3|, +INF , PT ;  /* 0x7f8000000300780b */ /* 0x000fc80003f3c200 */
[----:B------:R-:W-:-:S13]  /*0c70*/  PLOP3.LUT P0, PT, P0, P1, PT, 0xf8, 0x8f ;  /* 0x00000000008f781c */ /* 0x000fda0000703f70 */
[----:B------:R-:W-:Y:S05]  /*0c80*/  @P0 BRA `(.L_x_14) ;  /* 0x0000000400440947 */ /* 0x000fea0003800000 */
[----:B------:R-:W-:-:S13]  /*0c90*/  LOP3.LUT P0, RZ, R3, 0x7fffffff, R0, 0xc8, !PT ;  /* 0x7fffffff03ff7812 */ /* 0x000fda000780c800 */
[----:B------:R-:W-:Y:S05]  /*0ca0*/  @!P0 BRA `(.L_x_15) ;  /* 0x0000000400348947 */ /* 0x000fea0003800000 */
[C---:B------:R-:W-:Y:S02]  /*0cb0*/  FSETP.NEU.FTZ.AND P2, PT, |R0|.reuse, +INF , PT ;  /* 0x7f8000000000780b */ /* 0x040fe40003f5d200 */
[----:B------:R-:W-:Y:S02]  /*0cc0*/  FSETP.NEU.FTZ.AND P1, PT, |R3|, +INF , PT ;  /* 0x7f8000000300780b */ /* 0x000fe40003f3d200 */
[----:B------:R-:W-:-:S11]  /*0cd0*/  FSETP.NEU.FTZ.AND P0, PT, |R0|, +INF , PT ;  /* 0x7f8000000000780b */ /* 0x000fd60003f1d200 */
[----:B------:R-:W-:Y:S05]  /*0ce0*/  @!P1 BRA !P2, `(.L_x_15) ;  /* 0x0000000400249947 */ /* 0x000fea0005000000 */
[----:B------:R-:W-:-:S04]  /*0cf0*/  LOP3.LUT P2, RZ, R0, 0x7fffffff, RZ, 0xc0, !PT ;  /* 0x7fffffff00ff7812 */ /* 0x000fc8000784c0ff */
[----:B------:R-:W-:-:S13]  /*0d00*/  PLOP3.LUT P1, PT, P1, P2, PT, 0x2f, 0xf2 ;  /* 0x0000000000f2781c */ /* 0x000fda0000f24577 */
[----:B------:R-:W-:Y:S05]  /*0d10*/  @P1 BRA `(.L_x_16) ;  /* 0x0000000400101947 */ /* 0x000fea0003800000 */
[----:B------:R-:W-:-:S04]  /*0d20*/  LOP3.LUT P1, RZ, R3, 0x7fffffff, RZ, 0xc0, !PT ;  /* 0x7fffffff03ff7812 */ /* 0x000fc8000782c0ff */
[----:B------:R-:W-:-:S13]  /*0d30*/  PLOP3.LUT P0, PT, P0, P1, PT, 0x2f, 0xf2 ;  /* 0x0000000000f2781c */ /* 0x000fda0000702577 */
[----:B------:R-:W-:Y:S05]  /*0d40*/  @P0 BRA `(.L_x_17) ;  /* 0x0000000000f80947 */ /* 0x000fea0003800000 */
[----:B------:R-:W-:Y:S02]  /*0d50*/  ISETP.GE.AND P0, PT, R14, RZ, PT ;  /* 0x000000ff0e00720c */ /* 0x000fe40003f06270 */
[----:B------:R-:W-:-:S11]  /*0d60*/  ISETP.GE.AND P1, PT, R16, RZ, PT ;  /* 0x000000ff1000720c */ /* 0x000fd60003f26270 */
[----:B------:R-:W-:Y:S01]  /*0d70*/  @P0 MOV R13, RZ ;  /* 0x000000ff000d0202 */ /* 0x000fe20000000f00 */
[----:B------:R-:W-:Y:S02]  /*0d80*/  @!P0 IMAD.MOV.U32 R13, RZ, RZ, -0x40 ;  /* 0xffffffc0ff0d8424 */ /* 0x000fe400078e00ff */
[----:B------:R-:W-:Y:S01]  /*0d90*/  @!P0 FFMA R0, R0, 1.84467440737095516160e+19, RZ ;  /* 0x5f80000000008823 */ /* 0x000fe200000000ff */
[----:B------:R-:W-:Y:S02]  /*0da0*/  @!P1 FFMA R3, R3, 1.84467440737095516160e+19, RZ ;  /* 0x5f80000003039823 */ /* 0x000fe400000000ff */
[----:B------:R-:W-:-:S07]  /*0db0*/  @!P1 IADD3 R13, PT, PT, R13, 0x40, RZ ;  /* 0x000000400d0d9810 */ /* 0x000fce0007ffe0ff */
.L_x_13:
[----:B------:R-:W-:Y:S02]  /*0dc0*/  LEA R14, R12, 0xc0800000, 0x17 ;  /* 0xc08000000c0e7811 */ /* 0x000fe400078eb8ff */
[----:B------:R-:W-:-:S03]  /*0dd0*/  IADD3 R17, PT, PT, R17, -0x7f, RZ ;  /* 0xffffff8111117810 */ /* 0x000fc60007ffe0ff */
[----:B------:R-:W-:Y:S02]  /*0de0*/  IMAD.IADD R16, R3, 0x1, -R14 ;  /* 0x0000000103107824 */ /* 0x000fe400078e0a0e */
[C---:B------:R-:W-:Y:S02]  /*0df0*/  IMAD R0, R17.reuse, -0x800000, R0 ;  /* 0xff80000011007824 */ /* 0x040fe400078e0200 */
[----:B------:R0:W1:Y:S01]  /*0e00*/  MUFU.RCP R3, R16 ;  /* 0x0000001000037308 */ /* 0x0000620000001000 */
[----:B------:R-:W-:Y:S01]  /*0e10*/  FADD.FTZ R19, -R16, -RZ ;  /* 0x800000ff10137221 */ /* 0x000fe20000010100 */
[----:B0-----:R-:W-:-:S05]  /*0e20*/  IADD3 R16, PT, PT, R17, 0x7f, -R12 ;  /* 0x0000007f11107810 */ /* 0x001fca0007ffe80c */
[----:B------:R-:W-:Y:S02]  /*0e30*/  IMAD.IADD R13, R16, 0x1, R13 ;  /* 0x00000001100d7824 */ /* 0x000fe400078e020d */
[----:B-1----:R-:W-:-:S04]  /*0e40*/  FFMA R14, R3, R19, 1 ;  /* 0x3f800000030e7423 */ /* 0x002fc80000000013 */
[----:B------:R-:W-:-:S04]  /*0e50*/  FFMA R3, R3, R14, R3 ;  /* 0x0000000e03037223 */ /* 0x000fc80000000003 */
[----:B------:R-:W-:-:S04]  /*0e60*/  FFMA R14, R0, R3, RZ ;  /* 0x00000003000e7223 */ /* 0x000fc800000000ff */
[----:B------:R-:W-:-:S04]  /*0e70*/  FFMA R18, R19, R14, R0 ;  /* 0x0000000e13127223 */ /* 0x000fc80000000000 */
[----:B------:R-:W-:-:S04]  /*0e80*/  FFMA R14, R3, R18, R14 ;  /* 0x00000012030e7223 */ /* 0x000fc8000000000e */
[----:B------:R-:W-:-:S04]  /*0e90*/  FFMA R19, R19, R14, R0 ;  /* 0x0000000e13137223 */ /* 0x000fc80000000000 */
[----:B------:R-:W-:-:S05]  /*0ea0*/  FFMA R0, R3, R19, R14 ;  /* 0x0000001303007223 */ /* 0x000fca000000000e */
[----:B------:R-:W-:-:S04]  /*0eb0*/  SHF.R.U32.HI R12, RZ, 0x17, R0 ;  /* 0x00000017ff0c7819 */ /* 0x000fc80000011600 */
[----:B------:R-:W-:-:S04]  /*0ec0*/  LOP3.LUT R12, R12, 0xff, RZ, 0xc0, !PT ;  /* 0x000000ff0c0c7812 */ /* 0x000fc800078ec0ff */
[----:B------:R-:W-:-:S05]  /*0ed0*/  IADD3 R16, PT, PT, R12, R13, RZ ;  /* 0x0000000d0c107210 */ /* 0x000fca0007ffe0ff */
[----:B------:R-:W-:-:S05]  /*0ee0*/  VIADD R12, R16, 0xffffffff ;  /* 0xffffffff100c7836 */ /* 0x000fca0000000000 */
[----:B------:R-:W-:-:S13]  /*0ef0*/  ISETP.GE.U32.AND P0, PT, R12, 0xfe, PT ;  /* 0x000000fe0c00780c */ /* 0x000fda0003f06070 */
[----:B------:R-:W-:Y:S05]  /*0f00*/  @!P0 BRA `(.L_x_18) ;  /* 0x0000000000808947 */ /* 0x000fea0003800000 */
[----:B------:R-:W-:-:S13]  /*0f10*/  ISETP.GT.AND P0, PT, R16, 0xfe, PT ;  /* 0x000000fe1000780c */ /* 0x000fda0003f04270 */
[----:B------:R-:W-:Y:S05]  /*0f20*/  @P0 BRA `(.L_x_19) ;  /* 0x00000000006c0947 */ /* 0x000fea0003800000 */
[----:B------:R-:W-:-:S13]  /*0f30*/  ISETP.GE.AND P0, PT, R16, 0x1, PT ;  /* 0x000000011000780c */ /* 0x000fda0003f06270 */
[----:B------:R-:W-:Y:S05]  /*0f40*/  @P0 BRA `(.L_x_20) ;  /* 0x0000000000980947 */ /* 0x000fea0003800000 */
[----:B------:R-:W-:Y:S02]  /*0f50*/  ISETP.GE.AND P0, PT, R16, -0x18, PT ;  /* 0xffffffe81000780c */ /* 0x000fe40003f06270 */
[----:B------:R-:W-:-:S11]  /*0f60*/  LOP3.LUT R0, R0, 0x80000000, RZ, 0xc0, !PT ;  /* 0x8000000000007812 */ /* 0x000fd600078ec0ff */
[----:B------:R-:W-:Y:S05]  /*0f70*/  @!P0 BRA `(.L_x_20) ;  /* 0x00000000008c8947 */ /* 0x000fea0003800000 */
[CCC-:B------:R-:W-:Y:S01]  /*0f80*/  FFMA.RZ R12, R3.reuse, R19.reuse, R14.reuse ;  /* 0x00000013030c7223 */ /* 0x1c0fe2000000c00e */
[C---:B------:R-:W-:Y:S02]  /*0f90*/  ISETP.NE.AND P2, PT, R16.reuse, RZ, PT ;  /* 0x000000ff1000720c */ /* 0x040fe40003f45270 */
[----:B------:R-:W-:Y:S02]  /*0fa0*/  ISETP.NE.AND P1, PT, R16, RZ, PT ;  /* 0x000000ff1000720c */ /* 0x000fe40003f25270 */
[----:B------:R-:W-:Y:S01]  /*0fb0*/  LOP3.LUT R13, R12, 0x7fffff, RZ, 0xc0, !PT ;  /* 0x007fffff0c0d7812 */ /* 0x000fe200078ec0ff */
[CCC-:B------:R-:W-:Y:S01]  /*0fc0*/  FFMA.RP R12, R3.reuse, R19.reuse, R14.reuse ;  /* 0x00000013030c7223 */ /* 0x1c0fe2000000800e */
[----:B------:R-:W-:Y:S01]  /*0fd0*/  FFMA.RM R3, R3, R19, R14 ;  /* 0x0000001303037223 */ /* 0x000fe2000000400e */
[----:B------:R-:W-:Y:S01]  /*0fe0*/  IADD3 R14, PT, PT, R16, 0x20, RZ ;  /* 0x00000020100e7810 */ /* 0x000fe20007ffe0ff */
[----:B------:R-:W-:Y:S01]  /*0ff0*/  IMAD.MOV R16, RZ, RZ, -R16 ;  /* 0x000000ffff107224 */ /* 0x000fe200078e0a10 */
[----:B------:R-:W-:-:S02]  /*1000*/  LOP3.LUT R13, R13, 0x800000, RZ, 0xfc, !PT ;  /* 0x008000000d0d7812 */ /* 0x000fc400078efcff */
[----:B------:R-:W-:Y:S02]  /*1010*/  FSETP.NEU.FTZ.AND P0, PT, R12, R3, PT ;  /* 0x000000030c00720b */ /* 0x000fe40003f1d000 */
[----:B------:R-:W-:Y:S02]  /*1020*/  SHF.L.U32 R14, R13, R14, RZ ;  /* 0x0000000e0d0e7219 */ /* 0x000fe400000006ff */
[----:B------:R-:W-:Y:S02]  /*1030*/  SEL R12, R16, RZ, P2 ;  /* 0x000000ff100c7207 */ /* 0x000fe40001000000 */
[----:B------:R-:W-:Y:S02]  /*1040*/  ISETP.NE.AND P1, PT, R14, RZ, P1 ;  /* 0x000000ff0e00720c */ /* 0x000fe40000f25270 */
[----:B------:R-:W-:Y:S02]  /*1050*/  SHF.R.U32.HI R12, RZ, R12, R13 ;  /* 0x0000000cff0c7219 */ /* 0x000fe4000001160d */
[----:B------:R-:W-:-:S02]  /*1060*/  PLOP3.LUT P0, PT, P0, P1, PT, 0xf8, 0x8f ;  /* 0x00000000008f781c */ /* 0x000fc40000703f70 */
[----:B------:R-:W-:Y:S02]  /*1070*/  SHF.R.U32.HI R14, RZ, 0x1, R12 ;  /* 0x00000001ff0e7819 */ /* 0x000fe4000001160c */
[----:B------:R-:W-:-:S04]  /*1080*/  SEL R3, RZ, 0x1, !P0 ;  /* 0x00000001ff037807 */ /* 0x000fc80004000000 */
[----:B------:R-:W-:-:S04]  /*1090*/  LOP3.LUT R3, R3, 0x1, R14, 0xf8, !PT ;  /* 0x0000000103037812 */ /* 0x000fc800078ef80e */
[----:B------:R-:W-:-:S04]  /*10a0*/  LOP3.LUT R3, R3, R12, RZ, 0xc0, !PT ;  /* 0x0000000c03037212 */ /* 0x000fc800078ec0ff */
[----:B------:R-:W-:-:S04]  /*10b0*/  IADD3 R3, PT, PT, R14, R3, RZ ;  /* 0x000000030e037210 */ /* 0x000fc80007ffe0ff */
[----:B------:R-:W-:Y:S01]  /*10c0*/  LOP3.LUT R0, R3, R0, RZ, 0xfc, !PT ;  /* 0x0000000003007212 */ /* 0x000fe200078efcff */
[----:B------:R-:W-:Y:S06]  /*10d0*/  BRA `(.L_x_20) ;  /* 0x0000000000347947 */ /* 0x000fec0003800000 */
.L_x_19:
[----:B------:R-:W-:-:S04]  /*10e0*/  LOP3.LUT R0, R0, 0x80000000, RZ, 0xc0, !PT ;  /* 0x8000000000007812 */ /* 0x000fc800078ec0ff */
[----:B------:R-:W-:Y:S01]  /*10f0*/  LOP3.LUT R0, R0, 0x7f800000, RZ, 0xfc, !PT ;  /* 0x7f80000000007812 */ /* 0x000fe200078efcff */
[----:B------:R-:W-:Y:S06]  /*1100*/  BRA `(.L_x_20) ;  /* 0x0000000000287947 */ /* 0x000fec0003800000 */
.L_x_18:
[----:B------:R-:W-:Y:S01]  /*1110*/  IMAD R0, R13, 0x800000, R0 ;  /* 0x008000000d007824 */ /* 0x000fe200078e0200 */
[----:B------:R-:W-:Y:S06]  /*1120*/  BRA `(.L_x_20) ;  /* 0x0000000000207947 */ /* 0x000fec0003800000 */
.L_x_17:
[----:B------:R-:W-:-:S04]  /*1130*/  LOP3.LUT R0, R3, 0x80000000, R0, 0x48, !PT ;  /* 0x8000000003007812 */ /* 0x000fc800078e4800 */
[----:B------:R-:W-:Y:S01]  /*1140*/  LOP3.LUT R0, R0, 0x7f800000, RZ, 0xfc, !PT ;  /* 0x7f80000000007812 */ /* 0x000fe200078efcff */
[----:B------:R-:W-:Y:S06]  /*1150*/  BRA `(.L_x_20) ;  /* 0x0000000000147947 */ /* 0x000fec0003800000 */
.L_x_16:
[----:B------:R-:W-:Y:S01]  /*1160*/  LOP3.LUT R0, R3, 0x80000000, R0, 0x48, !PT ;  /* 0x8000000003007812 */ /* 0x000fe200078e4800 */
[----:B------:R-:W-:Y:S06]  /*1170*/  BRA `(.L_x_20) ;  /* 0x00000000000c7947 */ /* 0x000fec0003800000 */
.L_x_15:
[----:B------:R-:W0:Y:S01]  /*1180*/  MUFU.RSQ R0, -QNAN ;  /* 0xffc0000000007908 */ /* 0x000e220000001400 */
[----:B------:R-:W-:Y:S05]  /*1190*/  BRA `(.L_x_20) ;  /* 0x0000000000047947 */ /* 0x000fea0003800000 */
.L_x_14:
[----:B------:R-:W-:-:S07]  /*11a0*/  FADD.FTZ R0, R0, R3 ;  /* 0x0000000300007221 */ /* 0x000fce0000010000 */
.L_x_20:
[----:B------:R-:W-:Y:S02]  /*11b0*/  HFMA2 R13, -RZ, RZ, 0, 0 ;  /* 0x00000000ff0d7431 */ /* 0x000fe400000001ff */
[----:B------:R-:W-:Y:S01]  /*11c0*/  IMAD.MOV.U32 R12, RZ, RZ, R10 ;  /* 0x000000ffff0c7224 */ /* 0x000fe200078e000a */
[----:B0-----:R-:W-:-:S03]  /*11d0*/  MOV R3, R0 ;  /* 0x0000000000037202 */ /* 0x001fc60000000f00 */
[----:B------:R-:W-:Y:S05]  /*11e0*/  RET.REL.NODEC R12 `(_Z20CalculatePixelColorsiiP10PixelColor) ;  /* 0xffffffec0c847950 */ /* 0x000fea0003c3ffff */
.L_x_21:
[----:B------:R-:W-:-:S00]  /*11f0*/  BRA `(.L_x_21) ;  /* 0xfffffffc00fc7947 */ /* 0x000fc0000383ffff */
[----:B------:R-:W-:-:S00]  /*1200*/  NOP ;  /* 0x0000000000007918 */ /* 0x000fc00000000000 */
[----:B------:R-:W-:-:S00]  /*1210*/  NOP ;  /* 0x0000000000007918 */ /* 0x000fc00000000000 */
[----:B------:R-:W-:-:S00]  /*1220*/  NOP ;  /* 0x0000000000007918 */ /* 0x000fc00000000000 */
[----:B------:R-:W-:-:S00]  /*1230*/  NOP ;  /* 0x0000000000007918 */ /* 0x000fc00000000000 */
[----:B------:R-:W-:-:S00]  /*1240*/  NOP ;  /* 0x0000000000007918 */ /* 0x000fc00000000000 */
[----:B------:R-:W-:-:S00]  /*1250*/  NOP ;  /* 0x0000000000007918 */ /* 0x000fc00000000000 */
[----:B------:R-:W-:-:S00]  /*1260*/  NOP ;  /* 0x0000000000007918 */ /* 0x000fc00000000000 */
[----:B------:R-:W-:-:S00]  /*1270*/  NOP ;  /* 0x0000000000007918 */ /* 0x000fc00000000000 */
.L_x_22:


//--------------------- .nv.shared.reserved.0     --------------------------
	.section	.nv.shared.reserved.0,"aw",@nobits
	.weak		__nv_reservedSMEM_offset_0_alias
	.size		__nv_reservedSMEM_offset_0_alias, 0, 64
	.other		__nv_reservedSMEM_offset_0_alias,@"STO_CUDA_RESERVED_SHARED STV_DEFAULT"
__nv_reservedSMEM_offset_0_alias:
	.zero		0
	.zero		64


//--------------------- .nv.constant0._Z20CalculatePixelColorsiiP10PixelColor --------------------------
	.section	.nv.constant0._Z20CalculatePixelColorsiiP10PixelColor,"a",@progbits
	.sectionflags	@""
	.align	4
.nv.constant0._Z20CalculatePixelColorsiiP10PixelColor:
	.zero		912


//--------------------- SYMBOLS --------------------------

	.type		.nv.reservedSmem.offset0,@object
	.size		.nv.reservedSmem.offset0,0x4
